//
// Generated by NVIDIA NVVM Compiler
//
// Compiler Build ID: CL-36424714
// Cuda compilation tools, release 13.0, V13.0.88
// Based on NVVM 20.0.0
//

.version 9.0
.target sm_100
.address_size 64

	// .globl	_Z5mult2PiS_

.visible .entry _Z5mult2PiS_(
	.param .u64 .ptr .align 1 _Z5mult2PiS__param_0,
	.param .u64 .ptr .align 1 _Z5mult2PiS__param_1
)
{
	.reg .pred 	%p<4>;
	.reg .b32 	%r<9>;
	.reg .b64 	%rd<5>;

	ld.param.u64 	%rd3, [_Z5mult2PiS__param_0];
	ld.param.u64 	%rd4, [_Z5mult2PiS__param_1];
	cvta.to.global.u64 	%rd1, %rd4;
	cvta.to.global.u64 	%rd2, %rd3;
	ld.global.u32 	%r1, [%rd2];
	shl.b32 	%r2, %r1, 1;
	st.global.u32 	[%rd1], %r2;
	ld.global.u32 	%r3, [%rd2];
	mul.lo.s32 	%r4, %r3, 3;
	st.global.u32 	[%rd2], %r4;
	bar.sync 	0;
	mov.u32 	%r5, %ctaid.x;
	setp.ne.s32 	%p1, %r5, 1;
	mov.u32 	%r6, %tid.x;
	setp.ne.s32 	%p2, %r6, 8;
	or.pred  	%p3, %p1, %p2;
	@%p3 bra 	$L__BB0_2;
	mov.b32 	%r7, 1;
	st.global.u32 	[%rd1], %r7;
	mov.b32 	%r8, -1;
	st.global.u32 	[%rd2], %r8;
$L__BB0_2:
	ret;

}
	// .globl	_Z15max_probabilityiiPdS_S_S_Pi
.visible .entry _Z15max_probabilityiiPdS_S_S_Pi(
	.param .u32 _Z15max_probabilityiiPdS_S_S_Pi_param_0,
	.param .u32 _Z15max_probabilityiiPdS_S_S_Pi_param_1,
	.param .u64 .ptr .align 1 _Z15max_probabilityiiPdS_S_S_Pi_param_2,
	.param .u64 .ptr .align 1 _Z15max_probabilityiiPdS_S_S_Pi_param_3,
	.param .u64 .ptr .align 1 _Z15max_probabilityiiPdS_S_S_Pi_param_4,
	.param .u64 .ptr .align 1 _Z15max_probabilityiiPdS_S_S_Pi_param_5,
	.param .u64 .ptr .align 1 _Z15max_probabilityiiPdS_S_S_Pi_param_6
)
{
	.reg .pred 	%p<25>;
	.reg .b32 	%r<81>;
	.reg .b64 	%rd<56>;
	.reg .b64 	%fd<113>;

	ld.param.u32 	%r28, [_Z15max_probabilityiiPdS_S_S_Pi_param_0];
	ld.param.u32 	%r29, [_Z15max_probabilityiiPdS_S_S_Pi_param_1];
	ld.param.u64 	%rd12, [_Z15max_probabilityiiPdS_S_S_Pi_param_2];
	ld.param.u64 	%rd13, [_Z15max_probabilityiiPdS_S_S_Pi_param_3];
	ld.param.u64 	%rd14, [_Z15max_probabilityiiPdS_S_S_Pi_param_4];
	ld.param.u64 	%rd10, [_Z15max_probabilityiiPdS_S_S_Pi_param_5];
	cvta.to.global.u64 	%rd1, %rd13;
	cvta.to.global.u64 	%rd2, %rd12;
	cvta.to.global.u64 	%rd3, %rd14;
	mov.u32 	%r1, %ctaid.x;
	setp.lt.s32 	%p1, %r28, 1;
	mov.b32 	%r80, -1;
	mov.f64 	%fd112, 0dFFEFFFFFFFFFFFFF;
	@%p1 bra 	$L__BB1_12;
	mul.lo.s32 	%r2, %r28, %r1;
	mul.lo.s32 	%r3, %r29, %r1;
	and.b32  	%r4, %r28, 7;
	setp.lt.u32 	%p2, %r28, 8;
	mov.f64 	%fd112, 0dFFEFFFFFFFFFFFFF;
	mov.b32 	%r80, -1;
	mov.b32 	%r75, 0;
	@%p2 bra 	$L__BB1_4;
	and.b32  	%r75, %r28, 2147483640;
	add.s64 	%rd55, %rd3, 32;
	mul.wide.u32 	%rd15, %r2, 8;
	add.s64 	%rd16, %rd15, %rd2;
	add.s64 	%rd54, %rd16, 32;
	mov.f64 	%fd112, 0dFFEFFFFFFFFFFFFF;
	mov.b32 	%r80, -1;
	mov.b32 	%r69, 0;
	mov.u32 	%r68, %r3;
$L__BB1_3:
	.pragma "nounroll";
	mul.wide.s32 	%rd17, %r68, 8;
	add.s64 	%rd18, %rd1, %rd17;
	ld.global.f64 	%fd17, [%rd55+-32];
	ld.global.f64 	%fd18, [%rd54+-32];
	add.f64 	%fd19, %fd17, %fd18;
	ld.global.f64 	%fd20, [%rd18];
	add.f64 	%fd21, %fd19, %fd20;
	setp.gt.f64 	%p3, %fd21, %fd112;
	selp.f64 	%fd22, %fd21, %fd112, %p3;
	selp.b32 	%r36, %r69, %r80, %p3;
	ld.global.f64 	%fd23, [%rd55+-24];
	ld.global.f64 	%fd24, [%rd54+-24];
	add.f64 	%fd25, %fd23, %fd24;
	ld.global.f64 	%fd26, [%rd18+8];
	add.f64 	%fd27, %fd25, %fd26;
	setp.gt.f64 	%p4, %fd27, %fd22;
	selp.f64 	%fd28, %fd27, %fd22, %p4;
	add.s32 	%r37, %r69, 1;
	selp.b32 	%r38, %r37, %r36, %p4;
	ld.global.f64 	%fd29, [%rd55+-16];
	ld.global.f64 	%fd30, [%rd54+-16];
	add.f64 	%fd31, %fd29, %fd30;
	ld.global.f64 	%fd32, [%rd18+16];
	add.f64 	%fd33, %fd31, %fd32;
	setp.gt.f64 	%p5, %fd33, %fd28;
	selp.f64 	%fd34, %fd33, %fd28, %p5;
	add.s32 	%r39, %r69, 2;
	selp.b32 	%r40, %r39, %r38, %p5;
	ld.global.f64 	%fd35, [%rd55+-8];
	ld.global.f64 	%fd36, [%rd54+-8];
	add.f64 	%fd37, %fd35, %fd36;
	ld.global.f64 	%fd38, [%rd18+24];
	add.f64 	%fd39, %fd37, %fd38;
	setp.gt.f64 	%p6, %fd39, %fd34;
	selp.f64 	%fd40, %fd39, %fd34, %p6;
	add.s32 	%r41, %r69, 3;
	selp.b32 	%r42, %r41, %r40, %p6;
	ld.global.f64 	%fd41, [%rd55];
	ld.global.f64 	%fd42, [%rd54];
	add.f64 	%fd43, %fd41, %fd42;
	ld.global.f64 	%fd44, [%rd18+32];
	add.f64 	%fd45, %fd43, %fd44;
	setp.gt.f64 	%p7, %fd45, %fd40;
	selp.f64 	%fd46, %fd45, %fd40, %p7;
	add.s32 	%r43, %r69, 4;
	selp.b32 	%r44, %r43, %r42, %p7;
	ld.global.f64 	%fd47, [%rd55+8];
	ld.global.f64 	%fd48, [%rd54+8];
	add.f64 	%fd49, %fd47, %fd48;
	ld.global.f64 	%fd50, [%rd18+40];
	add.f64 	%fd51, %fd49, %fd50;
	setp.gt.f64 	%p8, %fd51, %fd46;
	selp.f64 	%fd52, %fd51, %fd46, %p8;
	add.s32 	%r45, %r69, 5;
	selp.b32 	%r46, %r45, %r44, %p8;
	ld.global.f64 	%fd53, [%rd55+16];
	ld.global.f64 	%fd54, [%rd54+16];
	add.f64 	%fd55, %fd53, %fd54;
	ld.global.f64 	%fd56, [%rd18+48];
	add.f64 	%fd57, %fd55, %fd56;
	setp.gt.f64 	%p9, %fd57, %fd52;
	selp.f64 	%fd58, %fd57, %fd52, %p9;
	add.s32 	%r47, %r69, 6;
	selp.b32 	%r48, %r47, %r46, %p9;
	ld.global.f64 	%fd59, [%rd55+24];
	ld.global.f64 	%fd60, [%rd54+24];
	add.f64 	%fd61, %fd59, %fd60;
	ld.global.f64 	%fd62, [%rd18+56];
	add.f64 	%fd63, %fd61, %fd62;
	setp.gt.f64 	%p10, %fd63, %fd58;
	selp.f64 	%fd112, %fd63, %fd58, %p10;
	add.s32 	%r49, %r69, 7;
	selp.b32 	%r80, %r49, %r48, %p10;
	add.s64 	%rd55, %rd55, 64;
	add.s64 	%rd54, %rd54, 64;
	add.s32 	%r68, %r68, 8;
	add.s32 	%r69, %r69, 8;
	setp.ne.s32 	%p11, %r69, %r75;
	@%p11 bra 	$L__BB1_3;
$L__BB1_4:
	setp.eq.s32 	%p12, %r4, 0;
	@%p12 bra 	$L__BB1_12;
	and.b32  	%r15, %r28, 3;
	setp.lt.u32 	%p13, %r4, 4;
	@%p13 bra 	$L__BB1_7;
	cvt.u64.u32 	%rd19, %r75;
	mul.wide.u32 	%rd20, %r75, 8;
	add.s64 	%rd21, %rd3, %rd20;
	ld.global.f64 	%fd65, [%rd21];
	add.s32 	%r51, %r75, %r2;
	mul.wide.u32 	%rd22, %r51, 8;
	add.s64 	%rd23, %rd2, %rd22;
	ld.global.f64 	%fd66, [%rd23];
	add.f64 	%fd67, %fd65, %fd66;
	add.s32 	%r52, %r75, %r3;
	mul.wide.s32 	%rd24, %r52, 8;
	add.s64 	%rd25, %rd1, %rd24;
	ld.global.f64 	%fd68, [%rd25];
	add.f64 	%fd69, %fd67, %fd68;
	setp.gt.f64 	%p14, %fd69, %fd112;
	selp.f64 	%fd70, %fd69, %fd112, %p14;
	selp.b32 	%r53, %r75, %r80, %p14;
	add.s32 	%r54, %r75, 1;
	ld.global.f64 	%fd71, [%rd21+8];
	cvt.u64.u32 	%rd26, %r2;
	add.s64 	%rd27, %rd19, %rd26;
	shl.b64 	%rd28, %rd27, 3;
	add.s64 	%rd29, %rd2, %rd28;
	ld.global.f64 	%fd72, [%rd29+8];
	add.f64 	%fd73, %fd71, %fd72;
	ld.global.f64 	%fd74, [%rd25+8];
	add.f64 	%fd75, %fd73, %fd74;
	setp.gt.f64 	%p15, %fd75, %fd70;
	selp.f64 	%fd76, %fd75, %fd70, %p15;
	selp.b32 	%r55, %r54, %r53, %p15;
	add.s32 	%r56, %r75, 2;
	ld.global.f64 	%fd77, [%rd21+16];
	ld.global.f64 	%fd78, [%rd29+16];
	add.f64 	%fd79, %fd77, %fd78;
	ld.global.f64 	%fd80, [%rd25+16];
	add.f64 	%fd81, %fd79, %fd80;
	setp.gt.f64 	%p16, %fd81, %fd76;
	selp.f64 	%fd82, %fd81, %fd76, %p16;
	selp.b32 	%r57, %r56, %r55, %p16;
	add.s32 	%r58, %r75, 3;
	ld.global.f64 	%fd83, [%rd21+24];
	ld.global.f64 	%fd84, [%rd29+24];
	add.f64 	%fd85, %fd83, %fd84;
	ld.global.f64 	%fd86, [%rd25+24];
	add.f64 	%fd87, %fd85, %fd86;
	setp.gt.f64 	%p17, %fd87, %fd82;
	selp.f64 	%fd112, %fd87, %fd82, %p17;
	selp.b32 	%r80, %r58, %r57, %p17;
	add.s32 	%r75, %r75, 4;
$L__BB1_7:
	setp.eq.s32 	%p18, %r15, 0;
	@%p18 bra 	$L__BB1_12;
	setp.eq.s32 	%p19, %r15, 1;
	@%p19 bra 	$L__BB1_10;
	cvt.u64.u32 	%rd30, %r75;
	mul.wide.u32 	%rd31, %r75, 8;
	add.s64 	%rd32, %rd3, %rd31;
	ld.global.f64 	%fd89, [%rd32];
	add.s32 	%r60, %r75, %r2;
	mul.wide.u32 	%rd33, %r60, 8;
	add.s64 	%rd34, %rd2, %rd33;
	ld.global.f64 	%fd90, [%rd34];
	add.f64 	%fd91, %fd89, %fd90;
	add.s32 	%r61, %r75, %r3;
	mul.wide.s32 	%rd35, %r61, 8;
	add.s64 	%rd36, %rd1, %rd35;
	ld.global.f64 	%fd92, [%rd36];
	add.f64 	%fd93, %fd91, %fd92;
	setp.gt.f64 	%p20, %fd93, %fd112;
	selp.f64 	%fd94, %fd93, %fd112, %p20;
	selp.b32 	%r62, %r75, %r80, %p20;
	add.s32 	%r63, %r75, 1;
	ld.global.f64 	%fd95, [%rd32+8];
	cvt.u64.u32 	%rd37, %r2;
	add.s64 	%rd38, %rd30, %rd37;
	shl.b64 	%rd39, %rd38, 3;
	add.s64 	%rd40, %rd2, %rd39;
	ld.global.f64 	%fd96, [%rd40+8];
	add.f64 	%fd97, %fd95, %fd96;
	ld.global.f64 	%fd98, [%rd36+8];
	add.f64 	%fd99, %fd97, %fd98;
	setp.gt.f64 	%p21, %fd99, %fd94;
	selp.f64 	%fd112, %fd99, %fd94, %p21;
	selp.b32 	%r80, %r63, %r62, %p21;
	add.s32 	%r75, %r75, 2;
$L__BB1_10:
	and.b32  	%r64, %r28, 1;
	setp.eq.b32 	%p22, %r64, 1;
	not.pred 	%p23, %p22;
	@%p23 bra 	$L__BB1_12;
	mul.wide.u32 	%rd41, %r75, 8;
	add.s64 	%rd42, %rd3, %rd41;
	ld.global.f64 	%fd100, [%rd42];
	add.s32 	%r65, %r75, %r2;
	mul.wide.u32 	%rd43, %r65, 8;
	add.s64 	%rd44, %rd2, %rd43;
	ld.global.f64 	%fd101, [%rd44];
	add.f64 	%fd102, %fd100, %fd101;
	add.s32 	%r66, %r75, %r3;
	mul.wide.s32 	%rd45, %r66, 8;
	add.s64 	%rd46, %rd1, %rd45;
	ld.global.f64 	%fd103, [%rd46];
	add.f64 	%fd104, %fd102, %fd103;
	setp.gt.f64 	%p24, %fd104, %fd112;
	selp.f64 	%fd112, %fd104, %fd112, %p24;
	selp.b32 	%r80, %r75, %r80, %p24;
$L__BB1_12:
	ld.param.u64 	%rd53, [_Z15max_probabilityiiPdS_S_S_Pi_param_6];
	cvta.to.global.u64 	%rd47, %rd10;
	cvta.to.global.u64 	%rd48, %rd53;
	mul.wide.u32 	%rd49, %r1, 8;
	add.s64 	%rd50, %rd47, %rd49;
	st.global.f64 	[%rd50], %fd112;
	mul.wide.u32 	%rd51, %r1, 4;
	add.s64 	%rd52, %rd48, %rd51;
	st.global.u32 	[%rd52], %r80;
	mov.b32 	%r67, 999;
	st.global.u32 	[%rd48+4], %r67;
	bar.sync 	0;
	ret;

}


// ===== COMPILED SASS (sm_100) =====

	.target	sm_100

	.elftype	@"ET_EXEC"


//--------------------- .note.nv.tkinfo           --------------------------
	.section	.note.nv.tkinfo,"",@"SHT_NOTE"
	.sectionflags	@"SHF_NOTE_NV_TKINFO"
	.tkinfo
        /*0018*/ 	.word	0x00000002
        /*0030*/ 	.string	""
        /*0030*/ 	.string	"ptxas"
        /*0030*/ 	.string	"Cuda compilation tools, release 13.0, V13.0.88"
        /*0030*/ 	.string	"Build cuda_13.0.r13.0/compiler.36424714_0"
        /*0030*/ 	.string	"-arch sm_100 -m 64 "



//--------------------- .note.nv.cuinfo           --------------------------
	.section	.note.nv.cuinfo,"",@"SHT_NOTE"
	.sectionflags	@"SHF_NOTE_NV_CUINFO"
        /*0018*/ 	.short	0x0002
        /*001a*/ 	.short	0x0064
        /*001c*/ 	.short	0x0082
	.zero		2


//--------------------- .nv.info                  --------------------------
	.section	.nv.info,"",@"SHT_CUDA_INFO"
	.align	4


	//----- nvinfo : EIATTR_REGCOUNT
	.align		4
        /*0000*/ 	.byte	0x04, 0x2f
        /*0002*/ 	.short	(.L_1 - .L_0)
	.align		4
.L_0:
        /*0004*/ 	.word	index@(_Z5mult2PiS_)
        /*0008*/ 	.word	0x0000000c


	//----- nvinfo : EIATTR_FRAME_SIZE
	.align		4
.L_1:
        /*000c*/ 	.byte	0x04, 0x11
        /*000e*/ 	.short	(.L_3 - .L_2)
	.align		4
.L_2:
        /*0010*/ 	.word	index@(_Z5mult2PiS_)
        /*0014*/ 	.word	0x00000000


	//----- nvinfo : EIATTR_REGCOUNT
	.align		4
.L_3:
        /*0018*/ 	.byte	0x04, 0x2f
        /*001a*/ 	.short	(.L_5 - .L_4)
	.align		4
.L_4:
        /*001c*/ 	.word	index@(_Z15max_probabilityiiPdS_S_S_Pi)
        /*0020*/ 	.word	0x0000001f


	//----- nvinfo : EIATTR_FRAME_SIZE
	.align		4
.L_5:
        /*0024*/ 	.byte	0x04, 0x11
        /*0026*/ 	.short	(.L_7 - .L_6)
	.align		4
.L_6:
        /*0028*/ 	.word	index@(_Z15max_probabilityiiPdS_S_S_Pi)
        /*002c*/ 	.word	0x00000000


	//----- nvinfo : EIATTR_MIN_STACK_SIZE
	.align		4
.L_7:
        /*0030*/ 	.byte	0x04, 0x12
        /*0032*/ 	.short	(.L_9 - .L_8)
	.align		4
.L_8:
        /*0034*/ 	.word	index@(_Z15max_probabilityiiPdS_S_S_Pi)
        /*0038*/ 	.word	0x00000000


	//----- nvinfo : EIATTR_MIN_STACK_SIZE
	.align		4
.L_9:
        /*003c*/ 	.byte	0x04, 0x12
        /*003e*/ 	.short	(.L_11 - .L_10)
	.align		4
.L_10:
        /*0040*/ 	.word	index@(_Z5mult2PiS_)
        /*0044*/ 	.word	0x00000000
.L_11:


//--------------------- .nv.compat                --------------------------
	.section	.nv.compat,"",@"SHT_CUDA_COMPAT_INFO"
	.align	4
        /*0000*/ 	.byte	0x02, 0x09, 0x00, 0x00, 0x02, 0x02, 0x01, 0x00, 0x02, 0x05, 0x05, 0x00, 0x03, 0x07, 0x01, 0x01
        /*0010*/ 	.byte	0x02, 0x03, 0x00, 0x00, 0x02, 0x06, 0x01, 0x00, 0x04, 0x0b, 0x08, 0x00, 0x01, 0x00, 0x00, 0x00
        /*0020*/ 	.byte	0x00, 0x00, 0x00, 0x00


//--------------------- .nv.info._Z15max_probabilityiiPdS_S_S_Pi --------------------------
	.section	.nv.info._Z15max_probabilityiiPdS_S_S_Pi,"",@"SHT_CUDA_INFO"
	.sectionflags	@""
	.align	4


	//----- nvinfo : EIATTR_CUDA_API_VERSION
	.align		4
        /*0000*/ 	.byte	0x04, 0x37
        /*0002*/ 	.short	(.L_13 - .L_12)
.L_12:
        /*0004*/ 	.word	0x00000082


	//----- nvinfo : EIATTR_KPARAM_INFO
	.align		4
.L_13:
        /*0008*/ 	.byte	0x04, 0x17
        /*000a*/ 	.short	(.L_15 - .L_14)
.L_14:
        /*000c*/ 	.word	0x00000000
        /*0010*/ 	.short	0x0006
        /*0012*/ 	.short	0x0028
        /*0014*/ 	.byte	0x00, 0xf5, 0x21, 0x00


	//----- nvinfo : EIATTR_KPARAM_INFO
	.align		4
.L_15:
        /*0018*/ 	.byte	0x04, 0x17
        /*001a*/ 	.short	(.L_17 - .L_16)
.L_16:
        /*001c*/ 	.word	0x00000000
        /*0020*/ 	.short	0x0005
        /*0022*/ 	.short	0x0020
        /*0024*/ 	.byte	0x00, 0xf5, 0x21, 0x00


	//----- nvinfo : EIATTR_KPARAM_INFO
	.align		4
.L_17:
        /*0028*/ 	.byte	0x04, 0x17
        /*002a*/ 	.short	(.L_19 - .L_18)
.L_18:
        /*002c*/ 	.word	0x00000000
        /*0030*/ 	.short	0x0004
        /*0032*/ 	.short	0x0018
        /*0034*/ 	.byte	0x00, 0xf5, 0x21, 0x00


	//----- nvinfo : EIATTR_KPARAM_INFO
	.align		4
.L_19:
        /*0038*/ 	.byte	0x04, 0x17
        /*003a*/ 	.short	(.L_21 - .L_20)
.L_20:
        /*003c*/ 	.word	0x00000000
        /*0040*/ 	.short	0x0003
        /*0042*/ 	.short	0x0010
        /*0044*/ 	.byte	0x00, 0xf5, 0x21, 0x00


	//----- nvinfo : EIATTR_KPARAM_INFO
	.align		4
.L_21:
        /*0048*/ 	.byte	0x04, 0x17
        /*004a*/ 	.short	(.L_23 - .L_22)
.L_22:
        /*004c*/ 	.word	0x00000000
        /*0050*/ 	.short	0x0002
        /*0052*/ 	.short	0x0008
        /*0054*/ 	.byte	0x00, 0xf5, 0x21, 0x00


	//----- nvinfo : EIATTR_KPARAM_INFO
	.align		4
.L_23:
        /*0058*/ 	.byte	0x04, 0x17
        /*005a*/ 	.short	(.L_25 - .L_24)
.L_24:
        /*005c*/ 	.word	0x00000000
        /*0060*/ 	.short	0x0001
        /*0062*/ 	.short	0x0004
        /*0064*/ 	.byte	0x00, 0xf0, 0x11, 0x00


	//----- nvinfo : EIATTR_KPARAM_INFO
	.align		4
.L_25:
        /*0068*/ 	.byte	0x04, 0x17
        /*006a*/ 	.short	(.L_27 - .L_26)
.L_26:
        /*006c*/ 	.word	0x00000000
        /*0070*/ 	.short	0x0000
        /*0072*/ 	.short	0x0000
        /*0074*/ 	.byte	0x00, 0xf0, 0x11, 0x00


	//----- nvinfo : EIATTR_SPARSE_MMA_MASK
	.align		4
.L_27:
        /*0078*/ 	.byte	0x03, 0x50
        /*007a*/ 	.short	0x0000


	//----- nvinfo : EIATTR_MAXREG_COUNT
	.align		4
        /*007c*/ 	.byte	0x03, 0x1b
        /*007e*/ 	.short	0x00ff


	//----- nvinfo : EIATTR_NUM_BARRIERS
	.align		4
        /*0080*/ 	.byte	0x02, 0x4c
        /*0082*/ 	.byte	0x01
	.zero		1


	//----- nvinfo : EIATTR_MERCURY_ISA_VERSION
	.align		4
        /*0084*/ 	.byte	0x03, 0x5f
        /*0086*/ 	.short	0x0101


	//----- nvinfo : EIATTR_VRC_CTA_INIT_COUNT
	.align		4
        /*0088*/ 	.byte	0x02, 0x4a
	.zero		1
	.zero		1


	//----- nvinfo : EIATTR_EXIT_INSTR_OFFSETS
	.align		4
        /*008c*/ 	.byte	0x04, 0x1c
        /*008e*/ 	.short	(.L_29 - .L_28)


	//   ....[0]....
.L_28:
        /*0090*/ 	.word	0x00000ee0


	//----- nvinfo : EIATTR_CBANK_PARAM_SIZE
	.align		4
.L_29:
        /*0094*/ 	.byte	0x03, 0x19
        /*0096*/ 	.short	0x0030


	//----- nvinfo : EIATTR_PARAM_CBANK
	.align		4
        /*0098*/ 	.byte	0x04, 0x0a
        /*009a*/ 	.short	(.L_31 - .L_30)
	.align		4
.L_30:
        /*009c*/ 	.word	index@(.nv.constant0._Z15max_probabilityiiPdS_S_S_Pi)
        /*00a0*/ 	.short	0x0380
        /*00a2*/ 	.short	0x0030


	//----- nvinfo : EIATTR_SW_WAR
	.align		4
.L_31:
        /*00a4*/ 	.byte	0x04, 0x36
        /*00a6*/ 	.short	(.L_33 - .L_32)
.L_32:
        /*00a8*/ 	.word	0x00000008
.L_33:


//--------------------- .nv.info._Z5mult2PiS_     --------------------------
	.section	.nv.info._Z5mult2PiS_,"",@"SHT_CUDA_INFO"
	.sectionflags	@""
	.align	4


	//----- nvinfo : EIATTR_CUDA_API_VERSION
	.align		4
        /*0000*/ 	.byte	0x04, 0x37
        /*0002*/ 	.short	(.L_35 - .L_34)
.L_34:
        /*0004*/ 	.word	0x00000082


	//----- nvinfo : EIATTR_KPARAM_INFO
	.align		4
.L_35:
        /*0008*/ 	.byte	0x04, 0x17
        /*000a*/ 	.short	(.L_37 - .L_36)
.L_36:
        /*000c*/ 	.word	0x00000000
        /*0010*/ 	.short	0x0001
        /*0012*/ 	.short	0x0008
        /*0014*/ 	.byte	0x00, 0xf5, 0x21, 0x00


	//----- nvinfo : EIATTR_KPARAM_INFO
	.align		4
.L_37:
        /*0018*/ 	.byte	0x04, 0x17
        /*001a*/ 	.short	(.L_39 - .L_38)
.L_38:
        /*001c*/ 	.word	0x00000000
        /*0020*/ 	.short	0x0000
        /*0022*/ 	.short	0x0000
        /*0024*/ 	.byte	0x00, 0xf5, 0x21, 0x00


	//----- nvinfo : EIATTR_SPARSE_MMA_MASK
	.align		4
.L_39:
        /*0028*/ 	.byte	0x03, 0x50
        /*002a*/ 	.short	0x0000


	//----- nvinfo : EIATTR_MAXREG_COUNT
	.align		4
        /*002c*/ 	.byte	0x03, 0x1b
        /*002e*/ 	.short	0x00ff


	//----- nvinfo : EIATTR_NUM_BARRIERS
	.align		4
        /*0030*/ 	.byte	0x02, 0x4c
        /*0032*/ 	.byte	0x01
	.zero		1


	//----- nvinfo : EIATTR_MERCURY_ISA_VERSION
	.align		4
        /*0034*/ 	.byte	0x03, 0x5f
        /*0036*/ 	.short	0x0101


	//----- nvinfo : EIATTR_VRC_CTA_INIT_COUNT
	.align		4
        /*0038*/ 	.byte	0x02, 0x4a
	.zero		1
	.zero		1


	//----- nvinfo : EIATTR_EXIT_INSTR_OFFSETS
	.align		4
        /*003c*/ 	.byte	0x04, 0x1c
        /*003e*/ 	.short	(.L_41 - .L_40)


	//   ....[0]....
.L_40:
        /*0040*/ 	.word	0x000000f0


	//   ....[1]....
        /*0044*/ 	.word	0x00000140


	//----- nvinfo : EIATTR_CBANK_PARAM_SIZE
	.align		4
.L_41:
        /*0048*/ 	.byte	0x03, 0x19
        /*004a*/ 	.short	0x0010


	//----- nvinfo : EIATTR_PARAM_CBANK
	.align		4
        /*004c*/ 	.byte	0x04, 0x0a
        /*004e*/ 	.short	(.L_43 - .L_42)
	.align		4
.L_42:
        /*0050*/ 	.word	index@(.nv.constant0._Z5mult2PiS_)
        /*0054*/ 	.short	0x0380
        /*0056*/ 	.short	0x0010


	//----- nvinfo : EIATTR_SW_WAR
	.align		4
.L_43:
        /*0058*/ 	.byte	0x04, 0x36
        /*005a*/ 	.short	(.L_45 - .L_44)
.L_44:
        /*005c*/ 	.word	0x00000008
.L_45:


//--------------------- .nv.callgraph             --------------------------
	.section	.nv.callgraph,"",@"SHT_CUDA_CALLGRAPH"
	.align	4
	.sectionentsize	8
	.align		4
        /*0000*/ 	.word	0x00000000
	.align		4
        /*0004*/ 	.word	0xffffffff
	.align		4
        /*0008*/ 	.word	0x00000000
	.align		4
        /*000c*/ 	.word	0xfffffffe
	.align		4
        /*0010*/ 	.word	0x00000000
	.align		4
        /*0014*/ 	.word	0xfffffffd
	.align		4
        /*0018*/ 	.word	0x00000000
	.align		4
        /*001c*/ 	.word	0xfffffffc


//--------------------- .text._Z15max_probabilityiiPdS_S_S_Pi --------------------------
	.section	.text._Z15max_probabilityiiPdS_S_S_Pi,"ax",@progbits
	.align	128
        .global         _Z15max_probabilityiiPdS_S_S_Pi
        .type           _Z15max_probabilityiiPdS_S_S_Pi,@function
        .size           _Z15max_probabilityiiPdS_S_S_Pi,(.L_x_7 - _Z15max_probabilityiiPdS_S_S_Pi)
        .other          _Z15max_probabilityiiPdS_S_S_Pi,@"STO_CUDA_ENTRY STV_DEFAULT"
_Z15max_probabilityiiPdS_S_S_Pi:
.text._Z15max_probabilityiiPdS_S_S_Pi:
[----:B------:R-:W-:Y:S01]  /*0000*/  LDC R1, c[0x0][0x37c] ;  /* 0x0000df00ff017b82 */ /* 0x000fe20000000800 */
[----:B------:R-:W0:Y:S01]  /*0010*/  LDCU UR6, c[0x0][0x380] ;  /* 0x00007000ff0677ac */ /* 0x000e220008000800 */
[----:B------:R-:W1:Y:S01]  /*0020*/  S2R R0, SR_CTAID.X ;  /* 0x0000000000007919 */ /* 0x000e620000002500 */
[----:B------:R-:W-:Y:S02]  /*0030*/  IMAD.MOV.U32 R28, RZ, RZ, -0x1 ;  /* 0xffffffffff1c7424 */ /* 0x000fe400078e00ff */
[----:B------:R-:W-:Y:S01]  /*0040*/  IMAD.MOV.U32 R14, RZ, RZ, -0x1 ;  /* 0xffffffffff0e7424 */ /* 0x000fe200078e00ff */
[----:B------:R-:W2:Y:S01]  /*0050*/  LDCU.64 UR10, c[0x0][0x358] ;  /* 0x00006b00ff0a77ac */ /* 0x000ea20008000a00 */
[----:B------:R-:W-:Y:S01]  /*0060*/  IMAD.MOV.U32 R15, RZ, RZ, -0x100001 ;  /* 0xffefffffff0f7424 */ /* 0x000fe200078e00ff */
[----:B0-----:R-:W-:-:S09]  /*0070*/  UISETP.GE.AND UP0, UPT, UR6, 0x1, UPT ;  /* 0x000000010600788c */ /* 0x001fd2000bf06270 */
[----:B--2---:R-:W-:Y:S05]  /*0080*/  BRA.U !UP0, `(.L_x_0) ;  /* 0x0000000d086c7547 */ /* 0x004fea000b800000 */
[----:B------:R-:W0:Y:S01]  /*0090*/  LDC R5, c[0x0][0x384] ;  /* 0x0000e100ff057b82 */ /* 0x000e220000000800 */
[----:B------:R-:W-:Y:S02]  /*00a0*/  UISETP.GE.U32.AND UP1, UPT, UR6, 0x8, UPT ;  /* 0x000000080600788c */ /* 0x000fe4000bf26070 */
[C---:B-1----:R-:W-:Y:S01]  /*00b0*/  IMAD R2, R0.reuse, UR6, RZ ;  /* 0x0000000600027c24 */ /* 0x042fe2000f8e02ff */
[----:B------:R-:W-:Y:S01]  /*00c0*/  ULOP3.LUT UR7, UR6, 0x7, URZ, 0xc0, !UPT ;  /* 0x0000000706077892 */ /* 0x000fe2000f8ec0ff */
[----:B------:R-:W-:Y:S01]  /*00d0*/  IMAD.MOV.U32 R28, RZ, RZ, -0x1 ;  /* 0xffffffffff1c7424 */ /* 0x000fe200078e00ff */
[----:B------:R-:W-:Y:S01]  /*00e0*/  MOV R14, 0xffffffff ;  /* 0xffffffff000e7802 */ /* 0x000fe20000000f00 */
[----:B------:R-:W-:Y:S01]  /*00f0*/  IMAD.MOV.U32 R3, RZ, RZ, RZ ;  /* 0x000000ffff037224 */ /* 0x000fe200078e00ff */
[----:B------:R-:W-:Y:S01]  /*0100*/  UISETP.NE.AND UP0, UPT, UR7, URZ, UPT ;  /* 0x000000ff0700728c */ /* 0x000fe2000bf05270 */
[----:B------:R-:W-:Y:S02]  /*0110*/  IMAD.MOV.U32 R15, RZ, RZ, -0x100001 ;  /* 0xffefffffff0f7424 */ /* 0x000fe400078e00ff */
[----:B0-----:R-:W-:Y:S01]  /*0120*/  IMAD R4, R0, R5, RZ ;  /* 0x0000000500047224 */ /* 0x001fe200078e02ff */
[----:B------:R-:W-:Y:S07]  /*0130*/  BRA.U !UP1, `(.L_x_1) ;  /* 0x0000000509887547 */ /* 0x000fee000b800000 */
[----:B------:R-:W0:Y:S01]  /*0140*/  LDC.64 R6, c[0x0][0x388] ;  /* 0x0000e200ff067b82 */ /* 0x000e220000000a00 */
[----:B------:R-:W1:Y:S01]  /*0150*/  LDCU.64 UR4, c[0x0][0x398] ;  /* 0x00007300ff0477ac */ /* 0x000e620008000a00 */
[----:B------:R-:W-:Y:S01]  /*0160*/  IMAD.MOV.U32 R28, RZ, RZ, -0x1 ;  /* 0xffffffffff1c7424 */ /* 0x000fe200078e00ff */
[----:B------:R-:W-:Y:S01]  /*0170*/  MOV R5, R4 ;  /* 0x0000000400057202 */ /* 0x000fe20000000f00 */
[----:B------:R-:W-:Y:S01]  /*0180*/  IMAD.MOV.U32 R26, RZ, RZ, RZ ;  /* 0x000000ffff1a7224 */ /* 0x000fe200078e00ff */
[----:B------:R-:W-:Y:S01]  /*0190*/  ULOP3.LUT UR8, UR6, 0x7ffffff8, URZ, 0xc0, !UPT ;  /* 0x7ffffff806087892 */ /* 0x000fe2000f8ec0ff */
[----:B------:R-:W-:Y:S02]  /*01a0*/  IMAD.MOV.U32 R14, RZ, RZ, -0x1 ;  /* 0xffffffffff0e7424 */ /* 0x000fe400078e00ff */
[----:B------:R-:W-:-:S03]  /*01b0*/  IMAD.MOV.U32 R15, RZ, RZ, -0x100001 ;  /* 0xffefffffff0f7424 */ /* 0x000fc600078e00ff */
[----:B------:R-:W-:Y:S01]  /*01c0*/  IMAD.U32 R3, RZ, RZ, UR8 ;  /* 0x00000008ff037e24 */ /* 0x000fe2000f8e00ff */
[----:B-1----:R-:W-:-:S04]  /*01d0*/  UIADD3 UR4, UP1, UPT, UR4, 0x20, URZ ;  /* 0x0000002004047890 */ /* 0x002fc8000ff3e0ff */
[----:B------:R-:W-:Y:S01]  /*01e0*/  UIADD3.X UR5, UPT, UPT, URZ, UR5, URZ, UP1, !UPT ;  /* 0x00000005ff057290 */ /* 0x000fe20008ffe4ff */
[----:B0-----:R-:W-:-:S03]  /*01f0*/  IMAD.WIDE.U32 R6, R2, 0x8, R6 ;  /* 0x0000000802067825 */ /* 0x001fc600078e0006 */
[----:B------:R-:W-:Y:S01]  /*0200*/  IADD3 R8, P0, PT, R6, 0x20, RZ ;  /* 0x0000002006087810 */ /* 0x000fe20007f1e0ff */
[----:B------:R-:W-:-:S04]  /*0210*/  IMAD.U32 R6, RZ, RZ, UR4 ;  /* 0x00000004ff067e24 */ /* 0x000fc8000f8e00ff */
[----:B------:R-:W-:Y:S01]  /*0220*/  IMAD.X R9, RZ, RZ, R7, P0 ;  /* 0x000000ffff097224 */ /* 0x000fe200000e0607 */
[----:B------:R-:W-:-:S07]  /*0230*/  MOV R7, UR5 ;  /* 0x0000000500077c02 */ /* 0x000fce0008000f00 */
.L_x_2:
[----:B------:R-:W2:Y:S01]  /*0240*/  LDG.E.64 R16, desc[UR10][R6.64+-0x20] ;  /* 0xffffe00a06107981 */ /* 0x000ea2000c1e1b00 */
[----:B------:R-:W0:Y:S03]  /*0250*/  LDC.64 R10, c[0x0][0x390] ;  /* 0x0000e400ff0a7b82 */ /* 0x000e260000000a00 */
[----:B------:R-:W2:Y:S04]  /*0260*/  LDG.E.64 R20, desc[UR10][R8.64+-0x20] ;  /* 0xffffe00a08147981 */ /* 0x000ea8000c1e1b00 */
[----:B------:R-:W3:Y:S04]  /*0270*/  LDG.E.64 R18, desc[UR10][R6.64+-0x18] ;  /* 0xffffe80a06127981 */ /* 0x000ee8000c1e1b00 */
[----:B------:R-:W3:Y:S04]  /*0280*/  LDG.E.64 R22, desc[UR10][R8.64+-0x18] ;  /* 0xffffe80a08167981 */ /* 0x000ee8000c1e1b00 */
[----:B------:R-:W4:Y:S01]  /*0290*/  LDG.E.64 R24, desc[UR10][R8.64+-0x8] ;  /* 0xfffff80a08187981 */ /* 0x000f22000c1e1b00 */
[----:B0-----:R-:W-:-:S05]  /*02a0*/  IMAD.WIDE R10, R5, 0x8, R10 ;  /* 0x00000008050a7825 */ /* 0x001fca00078e020a */
[----:B------:R-:W5:Y:S01]  /*02b0*/  LDG.E.64 R12, desc[UR10][R10.64] ;  /* 0x0000000a0a0c7981 */ /* 0x000f62000c1e1b00 */
[----:B--2---:R-:W-:-:S03]  /*02c0*/  DADD R20, R16, R20 ;  /* 0x0000000010147229 */ /* 0x004fc60000000014 */
[----:B------:R-:W2:Y:S01]  /*02d0*/  LDG.E.64 R16, desc[UR10][R10.64+0x8] ;  /* 0x0000080a0a107981 */ /* 0x000ea2000c1e1b00 */
[----:B---3--:R-:W-:-:S03]  /*02e0*/  DADD R22, R18, R22 ;  /* 0x0000000012167229 */ /* 0x008fc60000000016 */
[----:B------:R-:W3:Y:S01]  /*02f0*/  LDG.E.64 R18, desc[UR10][R8.64+-0x10] ;  /* 0xfffff00a08127981 */ /* 0x000ee2000c1e1b00 */
[----:B-----5:R-:W-:-:S03]  /*0300*/  DADD R12, R20, R12 ;  /* 0x00000000140c7229 */ /* 0x020fc6000000000c */
[----:B------:R-:W3:Y:S05]  /*0310*/  LDG.E.64 R20, desc[UR10][R6.64+-0x10] ;  /* 0xfffff00a06147981 */ /* 0x000eea000c1e1b00 */
[----:B------:R-:W-:-:S06]  /*0320*/  DSETP.GT.AND P3, PT, R12, R14, PT ;  /* 0x0000000e0c00722a */ /* 0x000fcc0003f64000 */
[----:B------:R-:W-:Y:S02]  /*0330*/  FSEL R14, R12, R14, P3 ;  /* 0x0000000e0c0e7208 */ /* 0x000fe40001800000 */
[----:B------:R-:W-:Y:S02]  /*0340*/  FSEL R15, R13, R15, P3 ;  /* 0x0000000f0d0f7208 */ /* 0x000fe40001800000 */
[----:B------:R-:W4:Y:S01]  /*0350*/  LDG.E.64 R12, desc[UR10][R6.64+-0x8] ;  /* 0xfffff80a060c7981 */ /* 0x000f22000c1e1b00 */
[----:B--2---:R-:W-:-:S03]  /*0360*/  DADD R16, R22, R16 ;  /* 0x0000000016107229 */ /* 0x004fc60000000010 */
[----:B------:R-:W2:Y:S05]  /*0370*/  LDG.E.64 R22, desc[UR10][R10.64+0x10] ;  /* 0x0000100a0a167981 */ /* 0x000eaa000c1e1b00 */
[----:B------:R-:W-:Y:S02]  /*0380*/  DSETP.GT.AND P4, PT, R16, R14, PT ;  /* 0x0000000e1000722a */ /* 0x000fe40003f84000 */
[----:B---3--:R-:W-:Y:S01]  /*0390*/  DADD R18, R20, R18 ;  /* 0x0000000014127229 */ /* 0x008fe20000000012 */
[----:B------:R-:W3:Y:S01]  /*03a0*/  LDG.E.64 R20, desc[UR10][R10.64+0x18] ;  /* 0x0000180a0a147981 */ /* 0x000ee2000c1e1b00 */
[----:B----4-:R-:W-:-:S03]  /*03b0*/  DADD R24, R12, R24 ;  /* 0x000000000c187229 */ /* 0x010fc60000000018 */
[----:B------:R-:W4:Y:S03]  /*03c0*/  LDG.E.64 R12, desc[UR10][R8.64] ;  /* 0x0000000a080c7981 */ /* 0x000f26000c1e1b00 */
[----:B--2---:R-:W-:Y:S01]  /*03d0*/  DADD R22, R18, R22 ;  /* 0x0000000012167229 */ /* 0x004fe20000000016 */
[----:B------:R-:W-:Y:S02]  /*03e0*/  FSEL R18, R16, R14, P4 ;  /* 0x0000000e10127208 */ /* 0x000fe40002000000 */
[----:B------:R-:W-:Y:S02]  /*03f0*/  FSEL R19, R17, R15, P4 ;  /* 0x0000000f11137208 */ /* 0x000fe40002000000 */
[----:B------:R-:W4:Y:S04]  /*0400*/  LDG.E.64 R14, desc[UR10][R6.64] ;  /* 0x0000000a060e7981 */ /* 0x000f28000c1e1b00 */
[----:B------:R-:W2:Y:S01]  /*0410*/  LDG.E.64 R16, desc[UR10][R10.64+0x20] ;  /* 0x0000200a0a107981 */ /* 0x000ea2000c1e1b00 */
[----:B------:R-:W-:-:S06]  /*0420*/  DSETP.GT.AND P5, PT, R22, R18, PT ;  /* 0x000000121600722a */ /* 0x000fcc0003fa4000 */
[----:B------:R-:W-:Y:S02]  /*0430*/  FSEL R18, R22, R18, P5 ;  /* 0x0000001216127208 */ /* 0x000fe40002800000 */
[----:B------:R-:W-:Y:S01]  /*0440*/  FSEL R19, R23, R19, P5 ;  /* 0x0000001317137208 */ /* 0x000fe20002800000 */
[----:B---3--:R-:W-:Y:S01]  /*0450*/  DADD R20, R24, R20 ;  /* 0x0000000018147229 */ /* 0x008fe20000000014 */
[----:B------:R-:W3:Y:S07]  /*0460*/  LDG.E.64 R24, desc[UR10][R8.64+0x10] ;  /* 0x0000100a08187981 */ /* 0x000eee000c1e1b00 */
[----:B------:R-:W-:-:S06]  /*0470*/  DSETP.GT.AND P6, PT, R20, R18, PT ;  /* 0x000000121400722a */ /* 0x000fcc0003fc4000 */
[----:B------:R-:W-:Y:S02]  /*0480*/  FSEL R18, R20, R18, P6 ;  /* 0x0000001214127208 */ /* 0x000fe40003000000 */
[----:B------:R-:W-:Y:S02]  /*0490*/  FSEL R19, R21, R19, P6 ;  /* 0x0000001315137208 */ /* 0x000fe40003000000 */
[----:B------:R-:W5:Y:S01]  /*04a0*/  LDG.E.64 R20, desc[UR10][R10.64+0x28] ;  /* 0x0000280a0a147981 */ /* 0x000f62000c1e1b00 */
[----:B----4-:R-:W-:-:S03]  /*04b0*/  DADD R22, R14, R12 ;  /* 0x000000000e167229 */ /* 0x010fc6000000000c */
[----:B------:R-:W4:Y:S04]  /*04c0*/  LDG.E.64 R12, desc[UR10][R6.64+0x8] ;  /* 0x0000080a060c7981 */ /* 0x000f28000c1e1b00 */
[----:B------:R-:W4:Y:S01]  /*04d0*/  LDG.E.64 R14, desc[UR10][R8.64+0x8] ;  /* 0x0000080a080e7981 */ /* 0x000f22000c1e1b00 */
[----:B--2---:R-:W-:-:S03]  /*04e0*/  DADD R16, R22, R16 ;  /* 0x0000000016107229 */ /* 0x004fc60000000010 */
[----:B------:R-:W3:Y:S05]  /*04f0*/  LDG.E.64 R22, desc[UR10][R6.64+0x10] ;  /* 0x0000100a06167981 */ /* 0x000eea000c1e1b00 */
[----:B------:R-:W-:Y:S02]  /*0500*/  DSETP.GT.AND P2, PT, R16, R18, PT ;  /* 0x000000121000722a */ /* 0x000fe40003f44000 */
[----:B----4-:R-:W-:Y:S01]  /*0510*/  DADD R12, R12, R14 ;  /* 0x000000000c0c7229 */ /* 0x010fe2000000000e */
[----:B------:R-:W2:Y:S07]  /*0520*/  LDG.E.64 R14, desc[UR10][R10.64+0x30] ;  /* 0x0000300a0a0e7981 */ /* 0x000eae000c1e1b00 */
[----:B-----5:R-:W-:Y:S01]  /*0530*/  DADD R20, R12, R20 ;  /* 0x000000000c147229 */ /* 0x020fe20000000014 */
[----:B------:R-:W-:-:S02]  /*0540*/  FSEL R12, R16, R18, P2 ;  /* 0x00000012100c7208 */ /* 0x000fc40001000000 */
[----:B------:R-:W-:Y:S02]  /*0550*/  FSEL R13, R17, R19, P2 ;  /* 0x00000013110d7208 */ /* 0x000fe40001000000 */
[----:B------:R0:W4:Y:S04]  /*0560*/  LDG.E.64 R18, desc[UR10][R6.64+0x18] ;  /* 0x0000180a06127981 */ /* 0x000128000c1e1b00 */
[----:B------:R1:W4:Y:S01]  /*0570*/  LDG.E.64 R16, desc[UR10][R8.64+0x18] ;  /* 0x0000180a08107981 */ /* 0x000322000c1e1b00 */
[----:B---3--:R-:W-:-:S03]  /*0580*/  DADD R22, R22, R24 ;  /* 0x0000000016167229 */ /* 0x008fc60000000018 */
[----:B------:R-:W3:Y:S01]  /*0590*/  LDG.E.64 R24, desc[UR10][R10.64+0x38] ;  /* 0x0000380a0a187981 */ /* 0x000ee2000c1e1b00 */
[----:B------:R-:W-:-:S06]  /*05a0*/  DSETP.GT.AND P1, PT, R20, R12, PT ;  /* 0x0000000c1400722a */ /* 0x000fcc0003f24000 */
[----:B------:R-:W-:Y:S02]  /*05b0*/  FSEL R12, R20, R12, P1 ;  /* 0x0000000c140c7208 */ /* 0x000fe40000800000 */
[----:B------:R-:W-:Y:S02]  /*05c0*/  FSEL R13, R21, R13, P1 ;  /* 0x0000000d150d7208 */ /* 0x000fe40000800000 */
[C---:B------:R-:W-:Y:S01]  /*05d0*/  SEL R28, R26.reuse, R28, P3 ;  /* 0x0000001c1a1c7207 */ /* 0x040fe20001800000 */
[C---:B------:R-:W-:Y:S02]  /*05e0*/  @P4 VIADD R28, R26.reuse, 0x1 ;  /* 0x000000011a1c4836 */ /* 0x040fe40000000000 */
[C---:B------:R-:W-:Y:S02]  /*05f0*/  @P5 VIADD R28, R26.reuse, 0x2 ;  /* 0x000000021a1c5836 */ /* 0x040fe40000000000 */
[C---:B------:R-:W-:Y:S02]  /*0600*/  @P6 VIADD R28, R26.reuse, 0x3 ;  /* 0x000000031a1c6836 */ /* 0x040fe40000000000 */
[C---:B------:R-:W-:Y:S01]  /*0610*/  @P2 VIADD R28, R26.reuse, 0x4 ;  /* 0x000000041a1c2836 */ /* 0x040fe20000000000 */
[----:B------:R-:W-:-:S02]  /*0620*/  @P1 IADD3 R28, PT, PT, R26, 0x5, RZ ;  /* 0x000000051a1c1810 */ /* 0x000fc40007ffe0ff */
[----:B0-----:R-:W-:Y:S02]  /*0630*/  IADD3 R6, P1, PT, R6, 0x40, RZ ;  /* 0x0000004006067810 */ /* 0x001fe40007f3e0ff */
[----:B-1----:R-:W-:Y:S01]  /*0640*/  IADD3 R8, P2, PT, R8, 0x40, RZ ;  /* 0x0000004008087810 */ /* 0x002fe20007f5e0ff */
[----:B------:R-:W-:Y:S02]  /*0650*/  VIADD R5, R5, 0x8 ;  /* 0x0000000805057836 */ /* 0x000fe40000000000 */
[----:B------:R-:W-:Y:S01]  /*0660*/  IMAD.X R7, RZ, RZ, R7, P1 ;  /* 0x000000ffff077224 */ /* 0x000fe200008e0607 */
[----:B------:R-:W-:Y:S01]  /*0670*/  IADD3.X R9, PT, PT, RZ, R9, RZ, P2, !PT ;  /* 0x00000009ff097210 */ /* 0x000fe200017fe4ff */
[----:B--2---:R-:W-:-:S08]  /*0680*/  DADD R14, R22, R14 ;  /* 0x00000000160e7229 */ /* 0x004fd0000000000e */
[----:B------:R-:W-:Y:S02]  /*0690*/  DSETP.GT.AND P0, PT, R14, R12, PT ;  /* 0x0000000c0e00722a */ /* 0x000fe40003f04000 */
[----:B----4-:R-:W-:-:S04]  /*06a0*/  DADD R16, R18, R16 ;  /* 0x0000000012107229 */ /* 0x010fc80000000010 */
[----:B------:R-:W-:Y:S02]  /*06b0*/  FSEL R12, R14, R12, P0 ;  /* 0x0000000c0e0c7208 */ /* 0x000fe40000000000 */
[----:B------:R-:W-:Y:S02]  /*06c0*/  FSEL R13, R15, R13, P0 ;  /* 0x0000000d0f0d7208 */ /* 0x000fe40000000000 */
[----:B---3--:R-:W-:-:S08]  /*06d0*/  DADD R24, R16, R24 ;  /* 0x0000000010187229 */ /* 0x008fd00000000018 */
[----:B------:R-:W-:Y:S01]  /*06e0*/  DSETP.GT.AND P3, PT, R24, R12, PT ;  /* 0x0000000c1800722a */ /* 0x000fe20003f64000 */
[----:B------:R-:W-:-:S13]  /*06f0*/  @P0 VIADD R28, R26, 0x6 ;  /* 0x000000061a1c0836 */ /* 0x000fda0000000000 */
[C---:B------:R-:W-:Y:S02]  /*0700*/  @P3 VIADD R28, R26.reuse, 0x7 ;  /* 0x000000071a1c3836 */ /* 0x040fe40000000000 */
[----:B------:R-:W-:-:S05]  /*0710*/  VIADD R26, R26, 0x8 ;  /* 0x000000081a1a7836 */ /* 0x000fca0000000000 */
[----:B------:R-:W-:Y:S02]  /*0720*/  ISETP.NE.AND P0, PT, R26, R3, PT ;  /* 0x000000031a00720c */ /* 0x000fe40003f05270 */
[----:B------:R-:W-:Y:S02]  /*0730*/  FSEL R14, R24, R12, P3 ;  /* 0x0000000c180e7208 */ /* 0x000fe40001800000 */
[----:B------:R-:W-:-:S09]  /*0740*/  FSEL R15, R25, R13, P3 ;  /* 0x0000000d190f7208 */ /* 0x000fd20001800000 */
[----:B------:R-:W-:Y:S05]  /*0750*/  @P0 BRA `(.L_x_2) ;  /* 0xfffffff800b80947 */ /* 0x000fea000383ffff */
.L_x_1:
[----:B------:R-:W-:Y:S05]  /*0760*/  BRA.U !UP0, `(.L_x_0) ;  /* 0x0000000508b47547 */ /* 0x000fea000b800000 */
[----:B------:R-:W-:Y:S02]  /*0770*/  UISETP.GE.U32.AND UP0, UPT, UR7, 0x4, UPT ;  /* 0x000000040700788c */ /* 0x000fe4000bf06070 */
[----:B------:R-:W-:-:S04]  /*0780*/  ULOP3.LUT UR5, UR6, 0x3, URZ, 0xc0, !UPT ;  /* 0x0000000306057892 */ /* 0x000fc8000f8ec0ff */
[----:B------:R-:W-:-:S03]  /*0790*/  UISETP.NE.AND UP1, UPT, UR5, URZ, UPT ;  /* 0x000000ff0500728c */ /* 0x000fc6000bf25270 */
[----:B------:R-:W-:Y:S08]  /*07a0*/  BRA.U !UP0, `(.L_x_3) ;  /* 0x0000000108c87547 */ /* 0x000ff0000b800000 */
[----:B------:R-:W0:Y:S01]  /*07b0*/  LDC.64 R6, c[0x0][0x388] ;  /* 0x0000e200ff067b82 */ /* 0x000e220000000a00 */
[----:B------:R-:W-:-:S07]  /*07c0*/  IMAD.IADD R5, R2, 0x1, R3 ;  /* 0x0000000102057824 */ /* 0x000fce00078e0203 */
[----:B------:R-:W1:Y:S08]  /*07d0*/  LDC.64 R18, c[0x0][0x398] ;  /* 0x0000e600ff127b82 */ /* 0x000e700000000a00 */
[----:B------:R-:W2:Y:S08]  /*07e0*/  LDC.64 R26, c[0x0][0x390] ;  /* 0x0000e400ff1a7b82 */ /* 0x000eb00000000a00 */
[----:B------:R-:W3:Y:S01]  /*07f0*/  LDC.64 R20, c[0x0][0x388] ;  /* 0x0000e200ff147b82 */ /* 0x000ee20000000a00 */
[----:B0-----:R-:W-:Y:S01]  /*0800*/  IMAD.WIDE.U32 R6, R5, 0x8, R6 ;  /* 0x0000000805067825 */ /* 0x001fe200078e0006 */
[----:B------:R-:W-:-:S03]  /*0810*/  IADD3 R10, P0, PT, R2, R3, RZ ;  /* 0x00000003020a7210 */ /* 0x000fc60007f1e0ff */
[----:B------:R-:W-:Y:S02]  /*0820*/  IMAD.IADD R5, R4, 0x1, R3 ;  /* 0x0000000104057824 */ /* 0x000fe400078e0203 */
[----:B------:R-:W4:Y:S01]  /*0830*/  LDG.E.64 R6, desc[UR10][R6.64] ;  /* 0x0000000a06067981 */ /* 0x000f22000c1e1b00 */
[----:B-1----:R-:W-:-:S05]  /*0840*/  IMAD.WIDE.U32 R18, R3, 0x8, R18 ;  /* 0x0000000803127825 */ /* 0x002fca00078e0012 */
[----:B------:R-:W4:Y:S01]  /*0850*/  LDG.E.64 R8, desc[UR10][R18.64] ;  /* 0x0000000a12087981 */ /* 0x000f22000c1e1b00 */
[----:B--2---:R-:W-:-:S03]  /*0860*/  IMAD.WIDE R26, R5, 0x8, R26 ;  /* 0x00000008051a7825 */ /* 0x004fc600078e021a */
[----:B------:R-:W2:Y:S01]  /*0870*/  LDG.E.64 R16, desc[UR10][R18.64+0x8] ;  /* 0x0000080a12107981 */ /* 0x000ea2000c1e1b00 */
[----:B------:R-:W-:-:S03]  /*0880*/  IMAD.X R5, RZ, RZ, RZ, P0 ;  /* 0x000000ffff057224 */ /* 0x000fc600000e06ff */
[----:B------:R-:W5:Y:S01]  /*0890*/  LDG.E.64 R24, desc[UR10][R26.64] ;  /* 0x0000000a1a187981 */ /* 0x000f62000c1e1b00 */
[----:B---3--:R-:W-:-:S03]  /*08a0*/  LEA R20, P0, R10, R20, 0x3 ;  /* 0x000000140a147211 */ /* 0x008fc600078018ff */
[----:B------:R-:W3:Y:S01]  /*08b0*/  LDG.E.64 R22, desc[UR10][R26.64+0x18] ;  /* 0x0000180a1a167981 */ /* 0x000ee2000c1e1b00 */
[----:B------:R-:W-:-:S05]  /*08c0*/  LEA.HI.X R21, R10, R21, R5, 0x3, P0 ;  /* 0x000000150a157211 */ /* 0x000fca00000f1c05 */
[----:B------:R-:W2:Y:S04]  /*08d0*/  LDG.E.64 R12, desc[UR10][R20.64+0x8] ;  /* 0x0000080a140c7981 */ /* 0x000ea8000c1e1b00 */
[----:B------:R-:W3:Y:S04]  /*08e0*/  LDG.E.64 R10, desc[UR10][R20.64+0x10] ;  /* 0x0000100a140a7981 */ /* 0x000ee8000c1e1b00 */
[----:B------:R-:W3:Y:S01]  /*08f0*/  LDG.E.64 R20, desc[UR10][R20.64+0x18] ;  /* 0x0000180a14147981 */ /* 0x000ee2000c1e1b00 */
[----:B----4-:R-:W-:-:S03]  /*0900*/  DADD R8, R8, R6 ;  /* 0x0000000008087229 */ /* 0x010fc60000000006 */
[----:B------:R-:W4:Y:S05]  /*0910*/  LDG.E.64 R6, desc[UR10][R26.64+0x8] ;  /* 0x0000080a1a067981 */ /* 0x000f2a000c1e1b00 */
[----:B-----5:R-:W-:Y:S02]  /*0920*/  DADD R24, R8, R24 ;  /* 0x0000000008187229 */ /* 0x020fe40000000018 */
[----:B------:R-:W3:Y:S01]  /*0930*/  LDG.E.64 R8, desc[UR10][R18.64+0x10] ;  /* 0x0000100a12087981 */ /* 0x000ee2000c1e1b00 */
[----:B--2---:R-:W-:-:S03]  /*0940*/  DADD R12, R16, R12 ;  /* 0x00000000100c7229 */ /* 0x004fc6000000000c */
[----:B------:R-:W2:Y:S04]  /*0950*/  LDG.E.64 R18, desc[UR10][R18.64+0x18] ;  /* 0x0000180a12127981 */ /* 0x000ea8000c1e1b00 */
[----:B------:R-:W5:Y:S01]  /*0960*/  LDG.E.64 R16, desc[UR10][R26.64+0x10] ;  /* 0x0000100a1a107981 */ /* 0x000f62000c1e1b00 */
[----:B------:R-:W-:-:S06]  /*0970*/  DSETP.GT.AND P0, PT, R24, R14, PT ;  /* 0x0000000e1800722a */ /* 0x000fcc0003f04000 */
[----:B------:R-:W-:Y:S01]  /*0980*/  SEL R28, R3, R28, P0 ;  /* 0x0000001c031c7207 */ /* 0x000fe20000000000 */
[----:B----4-:R-:W-:Y:S01]  /*0990*/  DADD R6, R12, R6 ;  /* 0x000000000c067229 */ /* 0x010fe20000000006 */
[----:B------:R-:W-:Y:S02]  /*09a0*/  FSEL R12, R24, R14, P0 ;  /* 0x0000000e180c7208 */ /* 0x000fe40000000000 */
[----:B------:R-:W-:Y:S01]  /*09b0*/  FSEL R13, R25, R15, P0 ;  /* 0x0000000f190d7208 */ /* 0x000fe20000000000 */
[----:B---3--:R-:W-:-:S05]  /*09c0*/  DADD R8, R8, R10 ;  /* 0x0000000008087229 */ /* 0x008fca000000000a */
[----:B------:R-:W-:-:S06]  /*09d0*/  DSETP.GT.AND P1, PT, R6, R12, PT ;  /* 0x0000000c0600722a */ /* 0x000fcc0003f24000 */
[----:B------:R-:W-:Y:S02]  /*09e0*/  FSEL R6, R6, R12, P1 ;  /* 0x0000000c06067208 */ /* 0x000fe40000800000 */
[----:B------:R-:W-:Y:S01]  /*09f0*/  FSEL R7, R7, R13, P1 ;  /* 0x0000000d07077208 */ /* 0x000fe20000800000 */
[----:B--2---:R-:W-:Y:S02]  /*0a00*/  DADD R18, R18, R20 ;  /* 0x0000000012127229 */ /* 0x004fe40000000014 */
[----:B-----5:R-:W-:-:S06]  /*0a10*/  DADD R8, R8, R16 ;  /* 0x0000000008087229 */ /* 0x020fcc0000000010 */
[----:B------:R-:W-:Y:S02]  /*0a20*/  DADD R18, R18, R22 ;  /* 0x0000000012127229 */ /* 0x000fe40000000016 */
[----:B------:R-:W-:-:S06]  /*0a30*/  DSETP.GT.AND P2, PT, R8, R6, PT ;  /* 0x000000060800722a */ /* 0x000fcc0003f44000 */
[----:B------:R-:W-:Y:S02]  /*0a40*/  FSEL R6, R8, R6, P2 ;  /* 0x0000000608067208 */ /* 0x000fe40001000000 */
[----:B------:R-:W-:-:S06]  /*0a50*/  FSEL R7, R9, R7, P2 ;  /* 0x0000000709077208 */ /* 0x000fcc0001000000 */
[----:B------:R-:W-:Y:S01]  /*0a60*/  DSETP.GT.AND P3, PT, R18, R6, PT ;  /* 0x000000061200722a */ /* 0x000fe20003f64000 */
[C---:B------:R-:W-:Y:S01]  /*0a70*/  @P1 IADD3 R28, PT, PT, R3.reuse, 0x1, RZ ;  /* 0x00000001031c1810 */ /* 0x040fe20007ffe0ff */
[----:B------:R-:W-:-:S04]  /*0a80*/  @P2 VIADD R28, R3, 0x2 ;  /* 0x00000002031c2836 */ /* 0x000fc80000000000 */
[----:B------:R-:W-:Y:S02]  /*0a90*/  FSEL R14, R18, R6, P3 ;  /* 0x00000006120e7208 */ /* 0x000fe40001800000 */
[----:B------:R-:W-:-:S06]  /*0aa0*/  FSEL R15, R19, R7, P3 ;  /* 0x00000007130f7208 */ /* 0x000fcc0001800000 */
[C---:B------:R-:W-:Y:S02]  /*0ab0*/  @P3 VIADD R28, R3.reuse, 0x3 ;  /* 0x00000003031c3836 */ /* 0x040fe40000000000 */
[----:B------:R-:W-:-:S07]  /*0ac0*/  VIADD R3, R3, 0x4 ;  /* 0x0000000403037836 */ /* 0x000fce0000000000 */
.L_x_3:
[----:B------:R-:W-:Y:S05]  /*0ad0*/  BRA.U !UP1, `(.L_x_0) ;  /* 0x0000000109d87547 */ /* 0x000fea000b800000 */
[----:B------:R-:W-:Y:S02]  /*0ae0*/  UISETP.NE.AND UP0, UPT, UR5, 0x1, UPT ;  /* 0x000000010500788c */ /* 0x000fe4000bf05270 */
[----:B------:R-:W-:-:S04]  /*0af0*/  ULOP3.LUT UR4, UR6, 0x1, URZ, 0xc0, !UPT ;  /* 0x0000000106047892 */ /* 0x000fc8000f8ec0ff */
[----:B------:R-:W-:-:S03]  /*0b00*/  UISETP.NE.U32.AND UP1, UPT, UR4, 0x1, UPT ;  /* 0x000000010400788c */ /* 0x000fc6000bf25070 */
[----:B------:R-:W-:Y:S08]  /*0b10*/  BRA.U !UP0, `(.L_x_4) ;  /* 0x0000000108807547 */ /* 0x000ff0000b800000 */
[----:B------:R-:W0:Y:S01]  /*0b20*/  LDC.64 R6, c[0x0][0x388] ;  /* 0x0000e200ff067b82 */ /* 0x000e220000000a00 */
[----:B------:R-:W-:Y:S01]  /*0b30*/  IMAD.IADD R9, R2, 0x1, R3 ;  /* 0x0000000102097824 */ /* 0x000fe200078e0203 */
[-C--:B------:R-:W-:Y:S02]  /*0b40*/  IADD3 R5, PT, PT, R4, R3.reuse, RZ ;  /* 0x0000000304057210 */ /* 0x080fe40007ffe0ff */
[----:B------:R-:W-:-:S04]  /*0b50*/  IADD3 R18, P0, PT, R2, R3, RZ ;  /* 0x0000000302127210 */ /* 0x000fc80007f1e0ff */
[----:B------:R-:W1:Y:S08]  /*0b60*/  LDC.64 R16, c[0x0][0x398] ;  /* 0x0000e600ff107b82 */ /* 0x000e700000000a00 */
[----:B------:R-:W2:Y:S08]  /*0b70*/  LDC.64 R10, c[0x0][0x390] ;  /* 0x0000e400ff0a7b82 */ /* 0x000eb00000000a00 */
[----:B------:R-:W3:Y:S01]  /*0b80*/  LDC.64 R12, c[0x0][0x388] ;  /* 0x0000e200ff0c7b82 */ /* 0x000ee20000000a00 */
[----:B0-----:R-:W-:-:S06]  /*0b90*/  IMAD.WIDE.U32 R8, R9, 0x8, R6 ;  /* 0x0000000809087825 */ /* 0x001fcc00078e0006 */
[----:B------:R-:W4:Y:S01]  /*0ba0*/  LDG.E.64 R8, desc[UR10][R8.64] ;  /* 0x0000000a08087981 */ /* 0x000f22000c1e1b00 */
[----:B-1----:R-:W-:-:S05]  /*0bb0*/  IMAD.WIDE.U32 R16, R3, 0x8, R16 ;  /* 0x0000000803107825 */ /* 0x002fca00078e0010 */
[----:B------:R-:W4:Y:S01]  /*0bc0*/  LDG.E.64 R6, desc[UR10][R16.64] ;  /* 0x0000000a10067981 */ /* 0x000f22000c1e1b00 */
[----:B--2---:R-:W-:-:S04]  /*0bd0*/  IMAD.WIDE R10, R5, 0x8, R10 ;  /* 0x00000008050a7825 */ /* 0x004fc800078e020a */
[----:B------:R-:W-:Y:S01]  /*0be0*/  IMAD.X R5, RZ, RZ, RZ, P0 ;  /* 0x000000ffff057224 */ /* 0x000fe200000e06ff */
[----:B------:R-:W2:Y:S01]  /*0bf0*/  LDG.E.64 R22, desc[UR10][R10.64+0x8] ;  /* 0x0000080a0a167981 */ /* 0x000ea2000c1e1b00 */
[----:B---3--:R-:W-:-:S04]  /*0c00*/  LEA R20, P0, R18, R12, 0x3 ;  /* 0x0000000c12147211 */ /* 0x008fc800078018ff */
[----:B------:R-:W-:Y:S02]  /*0c10*/  LEA.HI.X R21, R18, R13, R5, 0x3, P0 ;  /* 0x0000000d12157211 */ /* 0x000fe400000f1c05 */
[----:B------:R-:W3:Y:S04]  /*0c20*/  LDG.E.64 R12, desc[UR10][R10.64] ;  /* 0x0000000a0a0c7981 */ /* 0x000ee8000c1e1b00 */
[----:B------:R-:W5:Y:S04]  /*0c30*/  LDG.E.64 R18, desc[UR10][R16.64+0x8] ;  /* 0x0000080a10127981 */ /* 0x000f68000c1e1b00 */
[----:B------:R-:W5:Y:S01]  /*0c40*/  LDG.E.64 R20, desc[UR10][R20.64+0x8] ;  /* 0x0000080a14147981 */ /* 0x000f62000c1e1b00 */
[----:B----4-:R-:W-:-:S08]  /*0c50*/  DADD R6, R6, R8 ;  /* 0x0000000006067229 */ /* 0x010fd00000000008 */
[----:B---3--:R-:W-:Y:S02]  /*0c60*/  DADD R6, R6, R12 ;  /* 0x0000000006067229 */ /* 0x008fe4000000000c */
[----:B-----5:R-:W-:-:S06]  /*0c70*/  DADD R18, R18, R20 ;  /* 0x0000000012127229 */ /* 0x020fcc0000000014 */
[----:B------:R-:W-:Y:S02]  /*0c80*/  DSETP.GT.AND P0, PT, R6, R14, PT ;  /* 0x0000000e0600722a */ /* 0x000fe40003f04000 */
[----:B--2---:R-:W-:-:S04]  /*0c90*/  DADD R18, R18, R22 ;  /* 0x0000000012127229 */ /* 0x004fc80000000016 */
[----:B------:R-:W-:Y:S02]  /*0ca0*/  FSEL R6, R6, R14, P0 ;  /* 0x0000000e06067208 */ /* 0x000fe40000000000 */
[----:B------:R-:W-:-:S06]  /*0cb0*/  FSEL R7, R7, R15, P0 ;  /* 0x0000000f07077208 */ /* 0x000fcc0000000000 */
[----:B------:R-:W-:Y:S01]  /*0cc0*/  DSETP.GT.AND P1, PT, R18, R6, PT ;  /* 0x000000061200722a */ /* 0x000fe20003f24000 */
[----:B------:R-:W-:-:S05]  /*0cd0*/  SEL R28, R3, R28, P0 ;  /* 0x0000001c031c7207 */ /* 0x000fca0000000000 */
[----:B------:R-:W-:Y:S02]  /*0ce0*/  FSEL R14, R18, R6, P1 ;  /* 0x00000006120e7208 */ /* 0x000fe40000800000 */
[----:B------:R-:W-:-:S06]  /*0cf0*/  FSEL R15, R19, R7, P1 ;  /* 0x00000007130f7208 */ /* 0x000fcc0000800000 */
[C---:B------:R-:W-:Y:S02]  /*0d00*/  @P1 VIADD R28, R3.reuse, 0x1 ;  /* 0x00000001031c1836 */ /* 0x040fe40000000000 */
[----:B------:R-:W-:-:S07]  /*0d10*/  VIADD R3, R3, 0x2 ;  /* 0x0000000203037836 */ /* 0x000fce0000000000 */
.L_x_4:
[----:B------:R-:W-:Y:S05]  /*0d20*/  BRA.U UP1, `(.L_x_0) ;  /* 0x0000000101447547 */ /* 0x000fea000b800000 */
[----:B------:R-:W0:Y:S01]  /*0d30*/  LDC.64 R10, c[0x0][0x388] ;  /* 0x0000e200ff0a7b82 */ /* 0x000e220000000a00 */
[----:B------:R-:W-:-:S07]  /*0d40*/  IADD3 R5, PT, PT, R2, R3, RZ ;  /* 0x0000000302057210 */ /* 0x000fce0007ffe0ff */
[----:B------:R-:W1:Y:S08]  /*0d50*/  LDC.64 R8, c[0x0][0x398] ;  /* 0x0000e600ff087b82 */ /* 0x000e700000000a00 */
[----:B------:R-:W2:Y:S01]  /*0d60*/  LDC.64 R6, c[0x0][0x390] ;  /* 0x0000e400ff067b82 */ /* 0x000ea20000000a00 */
[----:B0-----:R-:W-:-:S04]  /*0d70*/  IMAD.WIDE.U32 R10, R5, 0x8, R10 ;  /* 0x00000008050a7825 */ /* 0x001fc800078e000a */
[----:B------:R-:W-:Y:S02]  /*0d80*/  IMAD.IADD R5, R4, 0x1, R3 ;  /* 0x0000000104057824 */ /* 0x000fe400078e0203 */
[----:B------:R-:W3:Y:S01]  /*0d90*/  LDG.E.64 R10, desc[UR10][R10.64] ;  /* 0x0000000a0a0a7981 */ /* 0x000ee2000c1e1b00 */
[----:B-1----:R-:W-:-:S06]  /*0da0*/  IMAD.WIDE.U32 R8, R3, 0x8, R8 ;  /* 0x0000000803087825 */ /* 0x002fcc00078e0008 */
[----:B------:R-:W3:Y:S01]  /*0db0*/  LDG.E.64 R8, desc[UR10][R8.64] ;  /* 0x0000000a08087981 */ /* 0x000ee2000c1e1b00 */
[----:B--2---:R-:W-:-:S06]  /*0dc0*/  IMAD.WIDE R6, R5, 0x8, R6 ;  /* 0x0000000805067825 */ /* 0x004fcc00078e0206 */
[----:B------:R-:W2:Y:S01]  /*0dd0*/  LDG.E.64 R6, desc[UR10][R6.64] ;  /* 0x0000000a06067981 */ /* 0x000ea2000c1e1b00 */
[----:B---3--:R-:W-:-:S08]  /*0de0*/  DADD R4, R8, R10 ;  /* 0x0000000008047229 */ /* 0x008fd0000000000a */
[----:B--2---:R-:W-:-:S08]  /*0df0*/  DADD R4, R4, R6 ;  /* 0x0000000004047229 */ /* 0x004fd00000000006 */
[----:B------:R-:W-:-:S06]  /*0e00*/  DSETP.GT.AND P0, PT, R4, R14, PT ;  /* 0x0000000e0400722a */ /* 0x000fcc0003f04000 */
[----:B------:R-:W-:Y:S02]  /*0e10*/  FSEL R14, R4, R14, P0 ;  /* 0x0000000e040e7208 */ /* 0x000fe40000000000 */
[----:B------:R-:W-:Y:S02]  /*0e20*/  FSEL R15, R5, R15, P0 ;  /* 0x0000000f050f7208 */ /* 0x000fe40000000000 */
[----:B------:R-:W-:-:S07]  /*0e30*/  SEL R28, R3, R28, P0 ;  /* 0x0000001c031c7207 */ /* 0x000fce0000000000 */
.L_x_0:
[----:B------:R-:W1:Y:S01]  /*0e40*/  LDC.64 R2, c[0x0][0x3a0] ;  /* 0x0000e800ff027b82 */ /* 0x000e620000000a00 */
[----:B------:R-:W-:-:S07]  /*0e50*/  IMAD.MOV.U32 R9, RZ, RZ, 0x3e7 ;  /* 0x000003e7ff097424 */ /* 0x000fce00078e00ff */
[----:B------:R-:W0:Y:S08]  /*0e60*/  LDC.64 R4, c[0x0][0x3a8] ;  /* 0x0000ea00ff047b82 */ /* 0x000e300000000a00 */
[----:B------:R-:W2:Y:S01]  /*0e70*/  LDC.64 R6, c[0x0][0x3a8] ;  /* 0x0000ea00ff067b82 */ /* 0x000ea20000000a00 */
[----:B-1----:R-:W-:-:S05]  /*0e80*/  IMAD.WIDE.U32 R2, R0, 0x8, R2 ;  /* 0x0000000800027825 */ /* 0x002fca00078e0002 */
[----:B------:R-:W-:Y:S01]  /*0e90*/  STG.E.64 desc[UR10][R2.64], R14 ;  /* 0x0000000e02007986 */ /* 0x000fe2000c101b0a */
[----:B0-----:R-:W-:-:S05]  /*0ea0*/  IMAD.WIDE.U32 R4, R0, 0x4, R4 ;  /* 0x0000000400047825 */ /* 0x001fca00078e0004 */
[----:B------:R-:W-:Y:S04]  /*0eb0*/  STG.E desc[UR10][R4.64], R28 ;  /* 0x0000001c04007986 */ /* 0x000fe8000c10190a */
[----:B--2---:R-:W-:Y:S01]  /*0ec0*/  STG.E desc[UR10][R6.64+0x4], R9 ;  /* 0x0000040906007986 */ /* 0x004fe2000c10190a */
[----:B------:R-:W-:Y:S06]  /*0ed0*/  BAR.SYNC.DEFER_BLOCKING 0x0 ;  /* 0x0000000000007b1d */ /* 0x000fec0000010000 */
[----:B------:R-:W-:Y:S05]  /*0ee0*/  EXIT ;  /* 0x000000000000794d */ /* 0x000fea0003800000 */
.L_x_5:
[----:B------:R-:W-:-:S00]  /*0ef0*/  BRA `(.L_x_5) ;  /* 0xfffffffc00fc7947 */ /* 0x000fc0000383ffff */
[----:B------:R-:W-:-:S00]  /*0f00*/  NOP ;  /* 0x0000000000007918 */ /* 0x000fc00000000000 */
[----:B------:R-:W-:-:S00]  /*0f10*/  NOP ;  /* 0x0000000000007918 */ /* 0x000fc00000000000 */
[----:B------:R-:W-:-:S00]  /*0f20*/  NOP ;  /* 0x0000000000007918 */ /* 0x000fc00000000000 */
[----:B------:R-:W-:-:S00]  /*0f30*/  NOP ;  /* 0x0000000000007918 */ /* 0x000fc00000000000 */
[----:B------:R-:W-:-:S00]  /*0f40*/  NOP ;  /* 0x0000000000007918 */ /* 0x000fc00000000000 */
[----:B------:R-:W-:-:S00]  /*0f50*/  NOP ;  /* 0x0000000000007918 */ /* 0x000fc00000000000 */
[----:B------:R-:W-:-:S00]  /*0f60*/  NOP ;  /* 0x0000000000007918 */ /* 0x000fc00000000000 */
[----:B------:R-:W-:-:S00]  /*0f70*/  NOP ;  /* 0x0000000000007918 */ /* 0x000fc00000000000 */
.L_x_7:


//--------------------- .text._Z5mult2PiS_        --------------------------
	.section	.text._Z5mult2PiS_,"ax",@progbits
	.align	128
        .global         _Z5mult2PiS_
        .type           _Z5mult2PiS_,@function
        .size           _Z5mult2PiS_,(.L_x_8 - _Z5mult2PiS_)
        .other          _Z5mult2PiS_,@"STO_CUDA_ENTRY STV_DEFAULT"
_Z5mult2PiS_:
.text._Z5mult2PiS_:
[----:B------:R-:W-:Y:S08]  /*0000*/  LDC R1, c[0x0][0x37c] ;  /* 0x0000df00ff017b82 */ /* 0x000ff00000000800 */
[----:B------:R-:W0:Y:S01]  /*0010*/  LDC.64 R2, c[0x0][0x380] ;  /* 0x0000e000ff027b82 */ /* 0x000e220000000a00 */
[----:B------:R-:W0:Y:S02]  /*0020*/  LDCU.64 UR4, c[0x0][0x358] ;  /* 0x00006b00ff0477ac */ /* 0x000e240008000a00 */
[----:B0-----:R-:W2:Y:S05]  /*0030*/  LDG.E R0, desc[UR4][R2.64] ;  /* 0x0000000402007981 */ /* 0x001eaa000c1e1900 */
[----:B------:R-:W0:Y:S01]  /*0040*/  LDC.64 R4, c[0x0][0x388] ;  /* 0x0000e200ff047b82 */ /* 0x000e220000000a00 */
[----:B------:R-:W1:Y:S01]  /*0050*/  S2R R8, SR_TID.X ;  /* 0x0000000000087919 */ /* 0x000e620000002100 */
[----:B------:R-:W3:Y:S01]  /*0060*/  S2R R6, SR_CTAID.X ;  /* 0x0000000000067919 */ /* 0x000ee20000002500 */
[----:B--2---:R-:W-:-:S05]  /*0070*/  IMAD.SHL.U32 R7, R0, 0x2, RZ ;  /* 0x0000000200077824 */ /* 0x004fca00078e00ff */
[----:B0-----:R0:W-:Y:S04]  /*0080*/  STG.E desc[UR4][R4.64], R7 ;  /* 0x0000000704007986 */ /* 0x0011e8000c101904 */
[----:B------:R-:W2:Y:S01]  /*0090*/  LDG.E R0, desc[UR4][R2.64] ;  /* 0x0000000402007981 */ /* 0x000ea2000c1e1900 */
[----:B-1----:R-:W-:-:S04]  /*00a0*/  ISETP.NE.AND P0, PT, R8, 0x8, PT ;  /* 0x000000080800780c */ /* 0x002fc80003f05270 */
[----:B---3--:R-:W-:Y:S01]  /*00b0*/  ISETP.NE.OR P0, PT, R6, 0x1, P0 ;  /* 0x000000010600780c */ /* 0x008fe20000705670 */
[----:B--2---:R-:W-:-:S05]  /*00c0*/  IMAD R9, R0, 0x3, RZ ;  /* 0x0000000300097824 */ /* 0x004fca00078e02ff */
[----:B------:R0:W-:Y:S01]  /*00d0*/  STG.E desc[UR4][R2.64], R9 ;  /* 0x0000000902007986 */ /* 0x0001e2000c101904 */
[----:B------:R-:W-:Y:S06]  /*00e0*/  BAR.SYNC.DEFER_BLOCKING 0x0 ;  /* 0x0000000000007b1d */ /* 0x000fec0000010000 */
[----:B------:R-:W-:Y:S05]  /*00f0*/  @P0 EXIT ;  /* 0x000000000000094d */ /* 0x000fea0003800000 */
[----:B0-----:R-:W-:Y:S02]  /*0100*/  HFMA2 R7, -RZ, RZ, 0, 5.9604644775390625e-08 ;  /* 0x00000001ff077431 */ /* 0x001fe400000001ff */
[----:B------:R-:W-:-:S03]  /*0110*/  IMAD.MOV.U32 R9, RZ, RZ, -0x1 ;  /* 0xffffffffff097424 */ /* 0x000fc600078e00ff */
[----:B------:R-:W-:Y:S04]  /*0120*/  STG.E desc[UR4][R4.64], R7 ;  /* 0x0000000704007986 */ /* 0x000fe8000c101904 */
[----:B------:R-:W-:Y:S01]  /*0130*/  STG.E desc[UR4][R2.64], R9 ;  /* 0x0000000902007986 */ /* 0x000fe2000c101904 */
[----:B------:R-:W-:Y:S05]  /*0140*/  EXIT ;  /* 0x000000000000794d */ /* 0x000fea0003800000 */
.L_x_6:
        /* <DEDUP_REMOVED lines=11> */
.L_x_8:


//--------------------- .nv.shared.reserved.0     --------------------------
	.section	.nv.shared.reserved.0,"aw",@nobits
	.weak		__nv_reservedSMEM_offset_0_alias
	.size		__nv_reservedSMEM_offset_0_alias, 0, 64
	.other		__nv_reservedSMEM_offset_0_alias,@"STO_CUDA_RESERVED_SHARED STV_DEFAULT"
__nv_reservedSMEM_offset_0_alias:
	.zero		0
	.zero		64


//--------------------- .nv.constant0._Z15max_probabilityiiPdS_S_S_Pi --------------------------
	.section	.nv.constant0._Z15max_probabilityiiPdS_S_S_Pi,"a",@progbits
	.sectionflags	@""
	.align	4
.nv.constant0._Z15max_probabilityiiPdS_S_S_Pi:
	.zero		944


//--------------------- .nv.constant0._Z5mult2PiS_ --------------------------
	.section	.nv.constant0._Z5mult2PiS_,"a",@progbits
	.sectionflags	@""
	.align	4
.nv.constant0._Z5mult2PiS_:
	.zero		912


//--------------------- SYMBOLS --------------------------

	.type		.nv.reservedSmem.offset0,@object
	.size		.nv.reservedSmem.offset0,0x4
